//
// Generated by NVIDIA NVVM Compiler
//
// Compiler Build ID: CL-36424714
// Cuda compilation tools, release 13.0, V13.0.88
// Based on NVVM 20.0.0
//

.version 9.0
.target sm_100
.address_size 64

	// .globl	_Z20BasicMatrixMulKernelPfS_S_i
// _ZZ20TiledMatrixMulKernelPfS_S_iE4ds_A has been demoted
// _ZZ20TiledMatrixMulKernelPfS_S_iE4ds_B has been demoted

.visible .entry _Z20BasicMatrixMulKernelPfS_S_i(
	.param .u64 .ptr .align 1 _Z20BasicMatrixMulKernelPfS_S_i_param_0,
	.param .u64 .ptr .align 1 _Z20BasicMatrixMulKernelPfS_S_i_param_1,
	.param .u64 .ptr .align 1 _Z20BasicMatrixMulKernelPfS_S_i_param_2,
	.param .u32 _Z20BasicMatrixMulKernelPfS_S_i_param_3
)
{
	.reg .pred 	%p<10>;
	.reg .b32 	%r<40>;
	.reg .b32 	%f<67>;
	.reg .b64 	%rd<67>;

	ld.param.u64 	%rd14, [_Z20BasicMatrixMulKernelPfS_S_i_param_0];
	ld.param.u64 	%rd15, [_Z20BasicMatrixMulKernelPfS_S_i_param_1];
	ld.param.u32 	%r18, [_Z20BasicMatrixMulKernelPfS_S_i_param_3];
	cvta.to.global.u64 	%rd1, %rd15;
	cvta.to.global.u64 	%rd2, %rd14;
	mov.u32 	%r19, %ctaid.y;
	mov.u32 	%r20, %ntid.y;
	mov.u32 	%r21, %tid.y;
	mad.lo.s32 	%r1, %r19, %r20, %r21;
	mov.u32 	%r22, %ctaid.x;
	mov.u32 	%r23, %ntid.x;
	mov.u32 	%r24, %tid.x;
	mad.lo.s32 	%r2, %r22, %r23, %r24;
	max.s32 	%r25, %r1, %r2;
	setp.ge.s32 	%p1, %r25, %r18;
	@%p1 bra 	$L__BB0_13;
	mul.lo.s32 	%r3, %r18, %r1;
	and.b32  	%r4, %r18, 7;
	setp.lt.u32 	%p2, %r18, 8;
	mov.f32 	%f66, 0f00000000;
	mov.b32 	%r38, 0;
	@%p2 bra 	$L__BB0_4;
	and.b32  	%r38, %r18, 2147483640;
	neg.s32 	%r36, %r38;
	mul.wide.s32 	%rd16, %r18, 4;
	add.s64 	%rd3, %rd1, %rd16;
	shl.b32 	%r7, %r18, 3;
	mul.wide.s32 	%rd17, %r18, 8;
	add.s64 	%rd4, %rd1, %rd17;
	mul.wide.s32 	%rd18, %r18, 12;
	add.s64 	%rd5, %rd1, %rd18;
	mul.wide.s32 	%rd19, %r18, 16;
	add.s64 	%rd6, %rd1, %rd19;
	mul.wide.s32 	%rd20, %r18, 20;
	add.s64 	%rd7, %rd1, %rd20;
	mul.wide.s32 	%rd21, %r18, 24;
	add.s64 	%rd8, %rd1, %rd21;
	mul.wide.s32 	%rd22, %r18, 28;
	add.s64 	%rd9, %rd1, %rd22;
	mul.wide.u32 	%rd23, %r3, 4;
	add.s64 	%rd24, %rd23, %rd2;
	add.s64 	%rd66, %rd24, 16;
	mov.f32 	%f66, 0f00000000;
	mov.u32 	%r35, %r2;
$L__BB0_3:
	.pragma "nounroll";
	mul.wide.s32 	%rd25, %r35, 4;
	add.s64 	%rd26, %rd3, %rd25;
	add.s64 	%rd27, %rd4, %rd25;
	add.s64 	%rd28, %rd5, %rd25;
	add.s64 	%rd29, %rd6, %rd25;
	add.s64 	%rd30, %rd7, %rd25;
	add.s64 	%rd31, %rd8, %rd25;
	add.s64 	%rd32, %rd9, %rd25;
	add.s64 	%rd33, %rd1, %rd25;
	ld.global.f32 	%f16, [%rd66+-16];
	ld.global.f32 	%f17, [%rd33];
	fma.rn.f32 	%f18, %f16, %f17, %f66;
	ld.global.f32 	%f19, [%rd66+-12];
	ld.global.f32 	%f20, [%rd26];
	fma.rn.f32 	%f21, %f19, %f20, %f18;
	ld.global.f32 	%f22, [%rd66+-8];
	ld.global.f32 	%f23, [%rd27];
	fma.rn.f32 	%f24, %f22, %f23, %f21;
	ld.global.f32 	%f25, [%rd66+-4];
	ld.global.f32 	%f26, [%rd28];
	fma.rn.f32 	%f27, %f25, %f26, %f24;
	ld.global.f32 	%f28, [%rd66];
	ld.global.f32 	%f29, [%rd29];
	fma.rn.f32 	%f30, %f28, %f29, %f27;
	ld.global.f32 	%f31, [%rd66+4];
	ld.global.f32 	%f32, [%rd30];
	fma.rn.f32 	%f33, %f31, %f32, %f30;
	ld.global.f32 	%f34, [%rd66+8];
	ld.global.f32 	%f35, [%rd31];
	fma.rn.f32 	%f36, %f34, %f35, %f33;
	ld.global.f32 	%f37, [%rd66+12];
	ld.global.f32 	%f38, [%rd32];
	fma.rn.f32 	%f66, %f37, %f38, %f36;
	add.s32 	%r36, %r36, 8;
	add.s32 	%r35, %r35, %r7;
	add.s64 	%rd66, %rd66, 32;
	setp.ne.s32 	%p3, %r36, 0;
	@%p3 bra 	$L__BB0_3;
$L__BB0_4:
	setp.eq.s32 	%p4, %r4, 0;
	@%p4 bra 	$L__BB0_12;
	and.b32  	%r13, %r18, 3;
	setp.lt.u32 	%p5, %r4, 4;
	@%p5 bra 	$L__BB0_7;
	add.s32 	%r27, %r38, %r3;
	mul.wide.u32 	%rd34, %r27, 4;
	add.s64 	%rd35, %rd2, %rd34;
	ld.global.f32 	%f40, [%rd35];
	mad.lo.s32 	%r28, %r38, %r18, %r2;
	mul.wide.s32 	%rd36, %r28, 4;
	add.s64 	%rd37, %rd1, %rd36;
	ld.global.f32 	%f41, [%rd37];
	fma.rn.f32 	%f42, %f40, %f41, %f66;
	cvt.u64.u32 	%rd38, %r3;
	cvt.u64.u32 	%rd39, %r38;
	add.s64 	%rd40, %rd39, %rd38;
	shl.b64 	%rd41, %rd40, 2;
	add.s64 	%rd42, %rd2, %rd41;
	ld.global.f32 	%f43, [%rd42+4];
	mul.wide.s32 	%rd43, %r18, 4;
	add.s64 	%rd44, %rd37, %rd43;
	ld.global.f32 	%f44, [%rd44];
	fma.rn.f32 	%f45, %f43, %f44, %f42;
	ld.global.f32 	%f46, [%rd42+8];
	add.s64 	%rd45, %rd44, %rd43;
	ld.global.f32 	%f47, [%rd45];
	fma.rn.f32 	%f48, %f46, %f47, %f45;
	ld.global.f32 	%f49, [%rd42+12];
	add.s64 	%rd46, %rd45, %rd43;
	ld.global.f32 	%f50, [%rd46];
	fma.rn.f32 	%f66, %f49, %f50, %f48;
	add.s32 	%r38, %r38, 4;
$L__BB0_7:
	setp.eq.s32 	%p6, %r13, 0;
	@%p6 bra 	$L__BB0_12;
	setp.eq.s32 	%p7, %r13, 1;
	@%p7 bra 	$L__BB0_10;
	add.s32 	%r29, %r38, %r3;
	mul.wide.u32 	%rd47, %r29, 4;
	add.s64 	%rd48, %rd2, %rd47;
	ld.global.f32 	%f52, [%rd48];
	mad.lo.s32 	%r30, %r38, %r18, %r2;
	mul.wide.s32 	%rd49, %r30, 4;
	add.s64 	%rd50, %rd1, %rd49;
	ld.global.f32 	%f53, [%rd50];
	fma.rn.f32 	%f54, %f52, %f53, %f66;
	cvt.u64.u32 	%rd51, %r3;
	cvt.u64.u32 	%rd52, %r38;
	add.s64 	%rd53, %rd52, %rd51;
	shl.b64 	%rd54, %rd53, 2;
	add.s64 	%rd55, %rd2, %rd54;
	ld.global.f32 	%f55, [%rd55+4];
	mul.wide.s32 	%rd56, %r18, 4;
	add.s64 	%rd57, %rd50, %rd56;
	ld.global.f32 	%f56, [%rd57];
	fma.rn.f32 	%f66, %f55, %f56, %f54;
	add.s32 	%r38, %r38, 2;
$L__BB0_10:
	and.b32  	%r31, %r18, 1;
	setp.eq.b32 	%p8, %r31, 1;
	not.pred 	%p9, %p8;
	@%p9 bra 	$L__BB0_12;
	add.s32 	%r32, %r38, %r3;
	mul.wide.u32 	%rd58, %r32, 4;
	add.s64 	%rd59, %rd2, %rd58;
	ld.global.f32 	%f57, [%rd59];
	mad.lo.s32 	%r33, %r38, %r18, %r2;
	mul.wide.s32 	%rd60, %r33, 4;
	add.s64 	%rd61, %rd1, %rd60;
	ld.global.f32 	%f58, [%rd61];
	fma.rn.f32 	%f66, %f57, %f58, %f66;
$L__BB0_12:
	ld.param.u64 	%rd65, [_Z20BasicMatrixMulKernelPfS_S_i_param_2];
	add.s32 	%r34, %r3, %r2;
	cvta.to.global.u64 	%rd62, %rd65;
	mul.wide.s32 	%rd63, %r34, 4;
	add.s64 	%rd64, %rd62, %rd63;
	st.global.f32 	[%rd64], %f66;
$L__BB0_13:
	ret;

}
	// .globl	_Z20TiledMatrixMulKernelPfS_S_i
.visible .entry _Z20TiledMatrixMulKernelPfS_S_i(
	.param .u64 .ptr .align 1 _Z20TiledMatrixMulKernelPfS_S_i_param_0,
	.param .u64 .ptr .align 1 _Z20TiledMatrixMulKernelPfS_S_i_param_1,
	.param .u64 .ptr .align 1 _Z20TiledMatrixMulKernelPfS_S_i_param_2,
	.param .u32 _Z20TiledMatrixMulKernelPfS_S_i_param_3
)
{
	.reg .pred 	%p<10>;
	.reg .b32 	%r<42>;
	.reg .b32 	%f<63>;
	.reg .b64 	%rd<13>;
	// demoted variable
	.shared .align 4 .b8 _ZZ20TiledMatrixMulKernelPfS_S_iE4ds_A[1024];
	// demoted variable
	.shared .align 4 .b8 _ZZ20TiledMatrixMulKernelPfS_S_iE4ds_B[1024];
	ld.param.u64 	%rd4, [_Z20TiledMatrixMulKernelPfS_S_i_param_0];
	ld.param.u64 	%rd5, [_Z20TiledMatrixMulKernelPfS_S_i_param_1];
	ld.param.u64 	%rd6, [_Z20TiledMatrixMulKernelPfS_S_i_param_2];
	ld.param.u32 	%r24, [_Z20TiledMatrixMulKernelPfS_S_i_param_3];
	mov.u32 	%r25, %ctaid.x;
	mov.u32 	%r26, %ctaid.y;
	mov.u32 	%r37, %tid.x;
	mov.u32 	%r39, %tid.y;
	shl.b32 	%r27, %r26, 4;
	add.s32 	%r3, %r27, %r39;
	shl.b32 	%r4, %r25, 4;
	add.s32 	%r5, %r4, %r37;
	setp.lt.s32 	%p1, %r24, 1;
	mov.f32 	%f62, 0f00000000;
	@%p1 bra 	$L__BB1_7;
	add.s32 	%r28, %r24, 15;
	shr.u32 	%r29, %r28, 4;
	shl.b32 	%r30, %r39, 6;
	mov.u32 	%r31, _ZZ20TiledMatrixMulKernelPfS_S_iE4ds_A;
	add.s32 	%r6, %r31, %r30;
	shl.b32 	%r32, %r37, 2;
	add.s32 	%r7, %r6, %r32;
	mov.u32 	%r33, _ZZ20TiledMatrixMulKernelPfS_S_iE4ds_B;
	add.s32 	%r9, %r33, %r32;
	add.s32 	%r8, %r9, %r30;
	neg.s32 	%r41, %r29;
	mad.lo.s32 	%r34, %r39, %r24, %r37;
	add.s32 	%r40, %r34, %r4;
	shl.b32 	%r12, %r24, 4;
	mad.lo.s32 	%r38, %r24, %r3, %r37;
	cvta.to.global.u64 	%rd1, %rd4;
	cvta.to.global.u64 	%rd2, %rd5;
	mov.f32 	%f62, 0f00000000;
$L__BB1_2:
	setp.ge.u32 	%p2, %r3, %r24;
	mul.wide.s32 	%rd7, %r38, 4;
	add.s64 	%rd3, %rd1, %rd7;
	setp.ge.s32 	%p3, %r37, %r24;
	mov.f32 	%f60, 0f00000000;
	or.pred  	%p4, %p2, %p3;
	@%p4 bra 	$L__BB1_4;
	ld.global.f32 	%f60, [%rd3];
$L__BB1_4:
	setp.ge.u32 	%p5, %r5, %r24;
	st.shared.f32 	[%r7], %f60;
	setp.ge.s32 	%p6, %r39, %r24;
	mov.f32 	%f61, 0f00000000;
	or.pred  	%p7, %p6, %p5;
	@%p7 bra 	$L__BB1_6;
	mul.wide.u32 	%rd8, %r40, 4;
	add.s64 	%rd9, %rd2, %rd8;
	ld.global.f32 	%f61, [%rd9];
$L__BB1_6:
	st.shared.f32 	[%r8], %f61;
	bar.sync 	0;
	ld.shared.f32 	%f12, [%r6];
	ld.shared.f32 	%f13, [%r9];
	fma.rn.f32 	%f14, %f12, %f13, %f62;
	ld.shared.f32 	%f15, [%r6+4];
	ld.shared.f32 	%f16, [%r9+64];
	fma.rn.f32 	%f17, %f15, %f16, %f14;
	ld.shared.f32 	%f18, [%r6+8];
	ld.shared.f32 	%f19, [%r9+128];
	fma.rn.f32 	%f20, %f18, %f19, %f17;
	ld.shared.f32 	%f21, [%r6+12];
	ld.shared.f32 	%f22, [%r9+192];
	fma.rn.f32 	%f23, %f21, %f22, %f20;
	ld.shared.f32 	%f24, [%r6+16];
	ld.shared.f32 	%f25, [%r9+256];
	fma.rn.f32 	%f26, %f24, %f25, %f23;
	ld.shared.f32 	%f27, [%r6+20];
	ld.shared.f32 	%f28, [%r9+320];
	fma.rn.f32 	%f29, %f27, %f28, %f26;
	ld.shared.f32 	%f30, [%r6+24];
	ld.shared.f32 	%f31, [%r9+384];
	fma.rn.f32 	%f32, %f30, %f31, %f29;
	ld.shared.f32 	%f33, [%r6+28];
	ld.shared.f32 	%f34, [%r9+448];
	fma.rn.f32 	%f35, %f33, %f34, %f32;
	ld.shared.f32 	%f36, [%r6+32];
	ld.shared.f32 	%f37, [%r9+512];
	fma.rn.f32 	%f38, %f36, %f37, %f35;
	ld.shared.f32 	%f39, [%r6+36];
	ld.shared.f32 	%f40, [%r9+576];
	fma.rn.f32 	%f41, %f39, %f40, %f38;
	ld.shared.f32 	%f42, [%r6+40];
	ld.shared.f32 	%f43, [%r9+640];
	fma.rn.f32 	%f44, %f42, %f43, %f41;
	ld.shared.f32 	%f45, [%r6+44];
	ld.shared.f32 	%f46, [%r9+704];
	fma.rn.f32 	%f47, %f45, %f46, %f44;
	ld.shared.f32 	%f48, [%r6+48];
	ld.shared.f32 	%f49, [%r9+768];
	fma.rn.f32 	%f50, %f48, %f49, %f47;
	ld.shared.f32 	%f51, [%r6+52];
	ld.shared.f32 	%f52, [%r9+832];
	fma.rn.f32 	%f53, %f51, %f52, %f50;
	ld.shared.f32 	%f54, [%r6+56];
	ld.shared.f32 	%f55, [%r9+896];
	fma.rn.f32 	%f56, %f54, %f55, %f53;
	ld.shared.f32 	%f57, [%r6+60];
	ld.shared.f32 	%f58, [%r9+960];
	fma.rn.f32 	%f62, %f57, %f58, %f56;
	bar.sync 	0;
	add.s32 	%r41, %r41, 1;
	setp.ne.s32 	%p8, %r41, 0;
	add.s32 	%r40, %r40, %r12;
	add.s32 	%r39, %r39, 16;
	add.s32 	%r38, %r38, 16;
	add.s32 	%r37, %r37, 16;
	@%p8 bra 	$L__BB1_2;
$L__BB1_7:
	max.s32 	%r35, %r3, %r5;
	setp.ge.s32 	%p9, %r35, %r24;
	@%p9 bra 	$L__BB1_9;
	mad.lo.s32 	%r36, %r24, %r3, %r5;
	cvta.to.global.u64 	%rd10, %rd6;
	mul.wide.u32 	%rd11, %r36, 4;
	add.s64 	%rd12, %rd10, %rd11;
	st.global.f32 	[%rd12], %f62;
$L__BB1_9:
	ret;

}


// ===== COMPILED SASS (sm_100) =====

	.target	sm_100

	.elftype	@"ET_EXEC"


//--------------------- .note.nv.tkinfo           --------------------------
	.section	.note.nv.tkinfo,"",@"SHT_NOTE"
	.sectionflags	@"SHF_NOTE_NV_TKINFO"
	.tkinfo
        /*0018*/ 	.word	0x00000002
        /*0030*/ 	.string	""
        /*0030*/ 	.string	"ptxas"
        /*0030*/ 	.string	"Cuda compilation tools, release 13.0, V13.0.88"
        /*0030*/ 	.string	"Build cuda_13.0.r13.0/compiler.36424714_0"
        /*0030*/ 	.string	"-arch sm_100 -m 64 "



//--------------------- .note.nv.cuinfo           --------------------------
	.section	.note.nv.cuinfo,"",@"SHT_NOTE"
	.sectionflags	@"SHF_NOTE_NV_CUINFO"
        /*0018*/ 	.short	0x0002
        /*001a*/ 	.short	0x0064
        /*001c*/ 	.short	0x0082
	.zero		2


//--------------------- .nv.info                  --------------------------
	.section	.nv.info,"",@"SHT_CUDA_INFO"
	.align	4


	//----- nvinfo : EIATTR_REGCOUNT
	.align		4
        /*0000*/ 	.byte	0x04, 0x2f
        /*0002*/ 	.short	(.L_1 - .L_0)
	.align		4
.L_0:
        /*0004*/ 	.word	index@(_Z20BasicMatrixMulKernelPfS_S_i)
        /*0008*/ 	.word	0x0000001e


	//----- nvinfo : EIATTR_FRAME_SIZE
	.align		4
.L_1:
        /*000c*/ 	.byte	0x04, 0x11
        /*000e*/ 	.short	(.L_3 - .L_2)
	.align		4
.L_2:
        /*0010*/ 	.word	index@(_Z20BasicMatrixMulKernelPfS_S_i)
        /*0014*/ 	.word	0x00000000


	//----- nvinfo : EIATTR_REGCOUNT
	.align		4
.L_3:
        /*0018*/ 	.byte	0x04, 0x2f
        /*001a*/ 	.short	(.L_5 - .L_4)
	.align		4
.L_4:
        /*001c*/ 	.word	index@(_Z20TiledMatrixMulKernelPfS_S_i)
        /*0020*/ 	.word	0x00000020


	//----- nvinfo : EIATTR_FRAME_SIZE
	.align		4
.L_5:
        /*0024*/ 	.byte	0x04, 0x11
        /*0026*/ 	.short	(.L_7 - .L_6)
	.align		4
.L_6:
        /*0028*/ 	.word	index@(_Z20TiledMatrixMulKernelPfS_S_i)
        /*002c*/ 	.word	0x00000000


	//----- nvinfo : EIATTR_MIN_STACK_SIZE
	.align		4
.L_7:
        /*0030*/ 	.byte	0x04, 0x12
        /*0032*/ 	.short	(.L_9 - .L_8)
	.align		4
.L_8:
        /*0034*/ 	.word	index@(_Z20TiledMatrixMulKernelPfS_S_i)
        /*0038*/ 	.word	0x00000000


	//----- nvinfo : EIATTR_MIN_STACK_SIZE
	.align		4
.L_9:
        /*003c*/ 	.byte	0x04, 0x12
        /*003e*/ 	.short	(.L_11 - .L_10)
	.align		4
.L_10:
        /*0040*/ 	.word	index@(_Z20BasicMatrixMulKernelPfS_S_i)
        /*0044*/ 	.word	0x00000000
.L_11:


//--------------------- .nv.compat                --------------------------
	.section	.nv.compat,"",@"SHT_CUDA_COMPAT_INFO"
	.align	4
        /*0000*/ 	.byte	0x02, 0x09, 0x00, 0x00, 0x02, 0x02, 0x01, 0x00, 0x02, 0x05, 0x05, 0x00, 0x03, 0x07, 0x01, 0x01
        /*0010*/ 	.byte	0x02, 0x03, 0x00, 0x00, 0x02, 0x06, 0x01, 0x00, 0x04, 0x0b, 0x08, 0x00, 0x09, 0x00, 0x00, 0x00
        /*0020*/ 	.byte	0x00, 0x00, 0x00, 0x00


//--------------------- .nv.info._Z20TiledMatrixMulKernelPfS_S_i --------------------------
	.section	.nv.info._Z20TiledMatrixMulKernelPfS_S_i,"",@"SHT_CUDA_INFO"
	.sectionflags	@""
	.align	4


	//----- nvinfo : EIATTR_CUDA_API_VERSION
	.align		4
        /*0000*/ 	.byte	0x04, 0x37
        /*0002*/ 	.short	(.L_13 - .L_12)
.L_12:
        /*0004*/ 	.word	0x00000082


	//----- nvinfo : EIATTR_KPARAM_INFO
	.align		4
.L_13:
        /*0008*/ 	.byte	0x04, 0x17
        /*000a*/ 	.short	(.L_15 - .L_14)
.L_14:
        /*000c*/ 	.word	0x00000000
        /*0010*/ 	.short	0x0003
        /*0012*/ 	.short	0x0018
        /*0014*/ 	.byte	0x00, 0xf0, 0x11, 0x00


	//----- nvinfo : EIATTR_KPARAM_INFO
	.align		4
.L_15:
        /*0018*/ 	.byte	0x04, 0x17
        /*001a*/ 	.short	(.L_17 - .L_16)
.L_16:
        /*001c*/ 	.word	0x00000000
        /*0020*/ 	.short	0x0002
        /*0022*/ 	.short	0x0010
        /*0024*/ 	.byte	0x00, 0xf5, 0x21, 0x00


	//----- nvinfo : EIATTR_KPARAM_INFO
	.align		4
.L_17:
        /*0028*/ 	.byte	0x04, 0x17
        /*002a*/ 	.short	(.L_19 - .L_18)
.L_18:
        /*002c*/ 	.word	0x00000000
        /*0030*/ 	.short	0x0001
        /*0032*/ 	.short	0x0008
        /*0034*/ 	.byte	0x00, 0xf5, 0x21, 0x00


	//----- nvinfo : EIATTR_KPARAM_INFO
	.align		4
.L_19:
        /*0038*/ 	.byte	0x04, 0x17
        /*003a*/ 	.short	(.L_21 - .L_20)
.L_20:
        /*003c*/ 	.word	0x00000000
        /*0040*/ 	.short	0x0000
        /*0042*/ 	.short	0x0000
        /*0044*/ 	.byte	0x00, 0xf5, 0x21, 0x00


	//----- nvinfo : EIATTR_SPARSE_MMA_MASK
	.align		4
.L_21:
        /*0048*/ 	.byte	0x03, 0x50
        /*004a*/ 	.short	0x0000


	//----- nvinfo : EIATTR_MAXREG_COUNT
	.align		4
        /*004c*/ 	.byte	0x03, 0x1b
        /*004e*/ 	.short	0x00ff


	//----- nvinfo : EIATTR_NUM_BARRIERS
	.align		4
        /*0050*/ 	.byte	0x02, 0x4c
        /*0052*/ 	.byte	0x01
	.zero		1


	//----- nvinfo : EIATTR_MERCURY_ISA_VERSION
	.align		4
        /*0054*/ 	.byte	0x03, 0x5f
        /*0056*/ 	.short	0x0101


	//----- nvinfo : EIATTR_VRC_CTA_INIT_COUNT
	.align		4
        /*0058*/ 	.byte	0x02, 0x4a
	.zero		1
	.zero		1


	//----- nvinfo : EIATTR_EXIT_INSTR_OFFSETS
	.align		4
        /*005c*/ 	.byte	0x04, 0x1c
        /*005e*/ 	.short	(.L_23 - .L_22)


	//   ....[0]....
.L_22:
        /*0060*/ 	.word	0x000005c0


	//   ....[1]....
        /*0064*/ 	.word	0x00000610


	//----- nvinfo : EIATTR_CBANK_PARAM_SIZE
	.align		4
.L_23:
        /*0068*/ 	.byte	0x03, 0x19
        /*006a*/ 	.short	0x001c


	//----- nvinfo : EIATTR_PARAM_CBANK
	.align		4
        /*006c*/ 	.byte	0x04, 0x0a
        /*006e*/ 	.short	(.L_25 - .L_24)
	.align		4
.L_24:
        /*0070*/ 	.word	index@(.nv.constant0._Z20TiledMatrixMulKernelPfS_S_i)
        /*0074*/ 	.short	0x0380
        /*0076*/ 	.short	0x001c


	//----- nvinfo : EIATTR_SW_WAR
	.align		4
.L_25:
        /*0078*/ 	.byte	0x04, 0x36
        /*007a*/ 	.short	(.L_27 - .L_26)
.L_26:
        /*007c*/ 	.word	0x00000008
.L_27:


//--------------------- .nv.info._Z20BasicMatrixMulKernelPfS_S_i --------------------------
	.section	.nv.info._Z20BasicMatrixMulKernelPfS_S_i,"",@"SHT_CUDA_INFO"
	.sectionflags	@""
	.align	4


	//----- nvinfo : EIATTR_CUDA_API_VERSION
	.align		4
        /*0000*/ 	.byte	0x04, 0x37
        /*0002*/ 	.short	(.L_29 - .L_28)
.L_28:
        /*0004*/ 	.word	0x00000082


	//----- nvinfo : EIATTR_KPARAM_INFO
	.align		4
.L_29:
        /*0008*/ 	.byte	0x04, 0x17
        /*000a*/ 	.short	(.L_31 - .L_30)
.L_30:
        /*000c*/ 	.word	0x00000000
        /*0010*/ 	.short	0x0003
        /*0012*/ 	.short	0x0018
        /*0014*/ 	.byte	0x00, 0xf0, 0x11, 0x00


	//----- nvinfo : EIATTR_KPARAM_INFO
	.align		4
.L_31:
        /*0018*/ 	.byte	0x04, 0x17
        /*001a*/ 	.short	(.L_33 - .L_32)
.L_32:
        /*001c*/ 	.word	0x00000000
        /*0020*/ 	.short	0x0002
        /*0022*/ 	.short	0x0010
        /*0024*/ 	.byte	0x00, 0xf5, 0x21, 0x00


	//----- nvinfo : EIATTR_KPARAM_INFO
	.align		4
.L_33:
        /*0028*/ 	.byte	0x04, 0x17
        /*002a*/ 	.short	(.L_35 - .L_34)
.L_34:
        /*002c*/ 	.word	0x00000000
        /*0030*/ 	.short	0x0001
        /*0032*/ 	.short	0x0008
        /*0034*/ 	.byte	0x00, 0xf5, 0x21, 0x00


	//----- nvinfo : EIATTR_KPARAM_INFO
	.align		4
.L_35:
        /*0038*/ 	.byte	0x04, 0x17
        /*003a*/ 	.short	(.L_37 - .L_36)
.L_36:
        /*003c*/ 	.word	0x00000000
        /*0040*/ 	.short	0x0000
        /*0042*/ 	.short	0x0000
        /*0044*/ 	.byte	0x00, 0xf5, 0x21, 0x00


	//----- nvinfo : EIATTR_SPARSE_MMA_MASK
	.align		4
.L_37:
        /*0048*/ 	.byte	0x03, 0x50
        /*004a*/ 	.short	0x0000


	//----- nvinfo : EIATTR_MAXREG_COUNT
	.align		4
        /*004c*/ 	.byte	0x03, 0x1b
        /*004e*/ 	.short	0x00ff


	//----- nvinfo : EIATTR_MERCURY_ISA_VERSION
	.align		4
        /*0050*/ 	.byte	0x03, 0x5f
        /*0052*/ 	.short	0x0101


	//----- nvinfo : EIATTR_VRC_CTA_INIT_COUNT
	.align		4
        /*0054*/ 	.byte	0x02, 0x4a
	.zero		1
	.zero		1


	//----- nvinfo : EIATTR_EXIT_INSTR_OFFSETS
	.align		4
        /*0058*/ 	.byte	0x04, 0x1c
        /*005a*/ 	.short	(.L_39 - .L_38)


	//   ....[0]....
.L_38:
        /*005c*/ 	.word	0x000000c0


	//   ....[1]....
        /*0060*/ 	.word	0x00000a90


	//----- nvinfo : EIATTR_CBANK_PARAM_SIZE
	.align		4
.L_39:
        /*0064*/ 	.byte	0x03, 0x19
        /*0066*/ 	.short	0x001c


	//----- nvinfo : EIATTR_PARAM_CBANK
	.align		4
        /*0068*/ 	.byte	0x04, 0x0a
        /*006a*/ 	.short	(.L_41 - .L_40)
	.align		4
.L_40:
        /*006c*/ 	.word	index@(.nv.constant0._Z20BasicMatrixMulKernelPfS_S_i)
        /*0070*/ 	.short	0x0380
        /*0072*/ 	.short	0x001c


	//----- nvinfo : EIATTR_SW_WAR
	.align		4
.L_41:
        /*0074*/ 	.byte	0x04, 0x36
        /*0076*/ 	.short	(.L_43 - .L_42)
.L_42:
        /*0078*/ 	.word	0x00000008
.L_43:


//--------------------- .nv.callgraph             --------------------------
	.section	.nv.callgraph,"",@"SHT_CUDA_CALLGRAPH"
	.align	4
	.sectionentsize	8
	.align		4
        /*0000*/ 	.word	0x00000000
	.align		4
        /*0004*/ 	.word	0xffffffff
	.align		4
        /*0008*/ 	.word	0x00000000
	.align		4
        /*000c*/ 	.word	0xfffffffe
	.align		4
        /*0010*/ 	.word	0x00000000
	.align		4
        /*0014*/ 	.word	0xfffffffd
	.align		4
        /*0018*/ 	.word	0x00000000
	.align		4
        /*001c*/ 	.word	0xfffffffc


//--------------------- .text._Z20TiledMatrixMulKernelPfS_S_i --------------------------
	.section	.text._Z20TiledMatrixMulKernelPfS_S_i,"ax",@progbits
	.align	128
        .global         _Z20TiledMatrixMulKernelPfS_S_i
        .type           _Z20TiledMatrixMulKernelPfS_S_i,@function
        .size           _Z20TiledMatrixMulKernelPfS_S_i,(.L_x_8 - _Z20TiledMatrixMulKernelPfS_S_i)
        .other          _Z20TiledMatrixMulKernelPfS_S_i,@"STO_CUDA_ENTRY STV_DEFAULT"
_Z20TiledMatrixMulKernelPfS_S_i:
.text._Z20TiledMatrixMulKernelPfS_S_i:
[----:B------:R-:W-:Y:S01]  /*0000*/  LDC R1, c[0x0][0x37c] ;  /* 0x0000df00ff017b82 */ /* 0x000fe20000000800 */
[----:B------:R-:W0:Y:S01]  /*0010*/  LDCU UR4, c[0x0][0x398] ;  /* 0x00007300ff0477ac */ /* 0x000e220008000800 */
[----:B------:R-:W1:Y:S01]  /*0020*/  S2R R5, SR_CTAID.Y ;  /* 0x0000000000057919 */ /* 0x000e620000002600 */
[----:B------:R-:W-:Y:S01]  /*0030*/  HFMA2 R25, -RZ, RZ, 0, 0 ;  /* 0x00000000ff197431 */ /* 0x000fe200000001ff */
[----:B------:R-:W2:Y:S01]  /*0040*/  LDCU.64 UR8, c[0x0][0x358] ;  /* 0x00006b00ff0877ac */ /* 0x000ea20008000a00 */
[----:B------:R-:W1:Y:S01]  /*0050*/  S2R R2, SR_TID.Y ;  /* 0x0000000000027919 */ /* 0x000e620000002200 */
[----:B------:R-:W3:Y:S01]  /*0060*/  S2R R10, SR_CTAID.X ;  /* 0x00000000000a7919 */ /* 0x000ee20000002500 */
[----:B------:R-:W3:Y:S01]  /*0070*/  S2R R3, SR_TID.X ;  /* 0x0000000000037919 */ /* 0x000ee20000002100 */
[----:B0-----:R-:W-:-:S04]  /*0080*/  MOV R6, UR4 ;  /* 0x0000000400067c02 */ /* 0x001fc80008000f00 */
[----:B------:R-:W-:Y:S02]  /*0090*/  ISETP.GE.AND P0, PT, R6, 0x1, PT ;  /* 0x000000010600780c */ /* 0x000fe40003f06270 */
[----:B-1----:R-:W-:Y:S02]  /*00a0*/  LEA R5, R5, R2, 0x4 ;  /* 0x0000000205057211 */ /* 0x002fe400078e20ff */
[----:B---3--:R-:W-:-:S09]  /*00b0*/  LEA R4, R10, R3, 0x4 ;  /* 0x000000030a047211 */ /* 0x008fd200078e20ff */
[----:B--2---:R-:W-:Y:S05]  /*00c0*/  @!P0 BRA `(.L_x_0) ;  /* 0x0000000400348947 */ /* 0x004fea0003800000 */
[----:B------:R-:W0:Y:S01]  /*00d0*/  S2UR UR6, SR_CgaCtaId ;  /* 0x00000000000679c3 */ /* 0x000e220000008800 */
[----:B------:R-:W-:Y:S01]  /*00e0*/  UMOV UR4, 0x400 ;  /* 0x0000040000047882 */ /* 0x000fe20000000000 */
[----:B------:R-:W-:Y:S01]  /*00f0*/  IADD3 R8, PT, PT, R6, 0xf, RZ ;  /* 0x0000000f06087810 */ /* 0x000fe20007ffe0ff */
[----:B------:R-:W-:Y:S01]  /*0100*/  UIADD3 UR5, UPT, UPT, UR4, 0x400, URZ ;  /* 0x0000040004057890 */ /* 0x000fe2000fffe0ff */
[-CC-:B------:R-:W-:Y:S01]  /*0110*/  IMAD R7, R2, R6.reuse, R3.reuse ;  /* 0x0000000602077224 */ /* 0x180fe200078e0203 */
[----:B------:R-:W-:Y:S01]  /*0120*/  MOV R25, RZ ;  /* 0x000000ff00197202 */ /* 0x000fe20000000f00 */
[----:B------:R-:W-:Y:S01]  /*0130*/  IMAD R18, R5, R6, R3 ;  /* 0x0000000605127224 */ /* 0x000fe200078e0203 */
[----:B------:R-:W-:Y:S01]  /*0140*/  SHF.R.U32.HI R8, RZ, 0x4, R8 ;  /* 0x00000004ff087819 */ /* 0x000fe20000011608 */
[----:B------:R-:W1:Y:S01]  /*0150*/  LDC R0, c[0x0][0x398] ;  /* 0x0000e600ff007b82 */ /* 0x000e620000000800 */
[----:B------:R-:W-:Y:S02]  /*0160*/  IMAD R7, R10, 0x10, R7 ;  /* 0x000000100a077824 */ /* 0x000fe400078e0207 */
[----:B------:R-:W-:-:S05]  /*0170*/  IADD3 R19, PT, PT, -R8, RZ, RZ ;  /* 0x000000ff08137210 */ /* 0x000fca0007ffe1ff */
[----:B------:R-:W2:Y:S01]  /*0180*/  LDC.64 R22, c[0x0][0x380] ;  /* 0x0000e000ff167b82 */ /* 0x000ea20000000a00 */
[----:B0-----:R-:W-:Y:S02]  /*0190*/  ULEA UR5, UR6, UR5, 0x18 ;  /* 0x0000000506057291 */ /* 0x001fe4000f8ec0ff */
[----:B------:R-:W-:-:S04]  /*01a0*/  ULEA UR4, UR6, UR4, 0x18 ;  /* 0x0000000406047291 */ /* 0x000fc8000f8ec0ff */
[----:B------:R-:W-:Y:S02]  /*01b0*/  LEA R17, R3, UR5, 0x2 ;  /* 0x0000000503117c11 */ /* 0x000fe4000f8e10ff */
[----:B------:R-:W-:-:S03]  /*01c0*/  LEA R16, R2, UR4, 0x6 ;  /* 0x0000000402107c11 */ /* 0x000fc6000f8e30ff */
[----:B------:R-:W-:Y:S01]  /*01d0*/  IMAD R21, R2, 0x40, R17 ;  /* 0x0000004002157824 */ /* 0x000fe200078e0211 */
[----:B------:R-:W-:-:S07]  /*01e0*/  LEA R20, R3, R16, 0x2 ;  /* 0x0000001003147211 */ /* 0x000fce00078e10ff */
.L_x_1:
[----:B-1----:R-:W-:Y:S01]  /*01f0*/  MOV R6, R0 ;  /* 0x0000000000067202 */ /* 0x002fe20000000f00 */
[----:B------:R-:W-:Y:S01]  /*0200*/  HFMA2 R29, -RZ, RZ, 0, 0 ;  /* 0x00000000ff1d7431 */ /* 0x000fe200000001ff */
[----:B------:R-:W-:Y:S01]  /*0210*/  MOV R24, RZ ;  /* 0x000000ff00187202 */ /* 0x000fe20000000f00 */
[----:B--2---:R-:W-:Y:S01]  /*0220*/  IMAD.WIDE R8, R18, 0x4, R22 ;  /* 0x0000000412087825 */ /* 0x004fe200078e0216 */
[-C--:B------:R-:W-:Y:S02]  /*0230*/  ISETP.GE.U32.AND P0, PT, R4, R6.reuse, PT ;  /* 0x000000060400720c */ /* 0x080fe40003f06070 */
[-C--:B------:R-:W-:Y:S02]  /*0240*/  ISETP.GE.AND P1, PT, R3, R6.reuse, PT ;  /* 0x000000060300720c */ /* 0x080fe40003f26270 */
[-C--:B------:R-:W-:Y:S02]  /*0250*/  ISETP.GE.OR P0, PT, R2, R6.reuse, P0 ;  /* 0x000000060200720c */ /* 0x080fe40000706670 */
[----:B------:R-:W-:-:S11]  /*0260*/  ISETP.GE.U32.OR P1, PT, R5, R6, P1 ;  /* 0x000000060500720c */ /* 0x000fd60000f26470 */
[----:B------:R-:W0:Y:S02]  /*0270*/  @!P0 LDC.64 R10, c[0x0][0x388] ;  /* 0x0000e200ff0a8b82 */ /* 0x000e240000000a00 */
[----:B------:R-:W2:Y:S01]  /*0280*/  @!P1 LDG.E R29, desc[UR8][R8.64] ;  /* 0x00000008081d9981 */ /* 0x000ea2000c1e1900 */
[----:B0-----:R-:W-:-:S05]  /*0290*/  @!P0 IMAD.WIDE.U32 R10, R7, 0x4, R10 ;  /* 0x00000004070a8825 */ /* 0x001fca00078e000a */
[----:B------:R-:W3:Y:S01]  /*02a0*/  @!P0 LDG.E R24, desc[UR8][R10.64] ;  /* 0x000000080a188981 */ /* 0x000ee2000c1e1900 */
[----:B------:R-:W-:-:S05]  /*02b0*/  VIADD R19, R19, 0x1 ;  /* 0x0000000113137836 */ /* 0x000fca0000000000 */
[----:B------:R-:W-:Y:S02]  /*02c0*/  ISETP.NE.AND P0, PT, R19, RZ, PT ;  /* 0x000000ff1300720c */ /* 0x000fe40003f05270 */
[----:B------:R-:W-:Y:S02]  /*02d0*/  IADD3 R18, PT, PT, R18, 0x10, RZ ;  /* 0x0000001012127810 */ /* 0x000fe40007ffe0ff */
[----:B------:R-:W-:Y:S02]  /*02e0*/  IADD3 R3, PT, PT, R3, 0x10, RZ ;  /* 0x0000001003037810 */ /* 0x000fe40007ffe0ff */
[----:B------:R-:W-:Y:S02]  /*02f0*/  IADD3 R2, PT, PT, R2, 0x10, RZ ;  /* 0x0000001002027810 */ /* 0x000fe40007ffe0ff */
[----:B------:R-:W-:Y:S01]  /*0300*/  LEA R7, R6, R7, 0x4 ;  /* 0x0000000706077211 */ /* 0x000fe200078e20ff */
[----:B--2---:R-:W-:Y:S04]  /*0310*/  STS [R20], R29 ;  /* 0x0000001d14007388 */ /* 0x004fe80000000800 */
[----:B---3--:R-:W-:Y:S01]  /*0320*/  STS [R21], R24 ;  /* 0x0000001815007388 */ /* 0x008fe20000000800 */
[----:B------:R-:W-:Y:S06]  /*0330*/  BAR.SYNC.DEFER_BLOCKING 0x0 ;  /* 0x0000000000007b1d */ /* 0x000fec0000010000 */
[----:B------:R-:W-:Y:S04]  /*0340*/  LDS R26, [R17] ;  /* 0x00000000111a7984 */ /* 0x000fe80000000800 */
[----:B------:R-:W0:Y:S04]  /*0350*/  LDS.128 R12, [R16] ;  /* 0x00000000100c7984 */ /* 0x000e280000000c00 */
[----:B------:R-:W1:Y:S04]  /*0360*/  LDS R28, [R17+0x40] ;  /* 0x00004000111c7984 */ /* 0x000e680000000800 */
[----:B------:R-:W2:Y:S04]  /*0370*/  LDS R27, [R17+0x80] ;  /* 0x00008000111b7984 */ /* 0x000ea80000000800 */
[----:B------:R-:W-:Y:S04]  /*0380*/  LDS.128 R8, [R16+0x10] ;  /* 0x0000100010087984 */ /* 0x000fe80000000c00 */
[----:B------:R-:W-:Y:S01]  /*0390*/  LDS R24, [R17+0x140] ;  /* 0x0001400011187984 */ /* 0x000fe20000000800 */
[----:B0-----:R-:W-:-:S03]  /*03a0*/  FFMA R26, R12, R26, R25 ;  /* 0x0000001a0c1a7223 */ /* 0x001fc60000000019 */
[----:B------:R-:W0:Y:S01]  /*03b0*/  LDS R12, [R17+0xc0] ;  /* 0x0000c000110c7984 */ /* 0x000e220000000800 */
[----:B-1----:R-:W-:-:S03]  /*03c0*/  FFMA R26, R28, R13, R26 ;  /* 0x0000000d1c1a7223 */ /* 0x002fc6000000001a */
[----:B------:R-:W1:Y:S04]  /*03d0*/  LDS R13, [R17+0x100] ;  /* 0x00010000110d7984 */ /* 0x000e680000000800 */
[----:B------:R-:W3:Y:S01]  /*03e0*/  LDS R25, [R17+0x180] ;  /* 0x0001800011197984 */ /* 0x000ee20000000800 */
[----:B--2---:R-:W-:-:S04]  /*03f0*/  FFMA R27, R27, R14, R26 ;  /* 0x0000000e1b1b7223 */ /* 0x004fc8000000001a */
[----:B0-----:R-:W-:Y:S02]  /*0400*/  FFMA R15, R12, R15, R27 ;  /* 0x0000000f0c0f7223 */ /* 0x001fe4000000001b */
[----:B------:R-:W-:Y:S02]  /*0410*/  LDS R27, [R17+0x200] ;  /* 0x00020000111b7984 */ /* 0x000fe40000000800 */
[----:B-1----:R-:W-:Y:S02]  /*0420*/  FFMA R13, R8, R13, R15 ;  /* 0x0000000d080d7223 */ /* 0x002fe4000000000f */
[----:B------:R-:W0:Y:S02]  /*0430*/  LDS R8, [R17+0x1c0] ;  /* 0x0001c00011087984 */ /* 0x000e240000000800 */
[----:B------:R-:W-:Y:S02]  /*0440*/  FFMA R26, R24, R9, R13 ;  /* 0x00000009181a7223 */ /* 0x000fe4000000000d */
[----:B------:R-:W1:Y:S04]  /*0450*/  LDS.128 R12, [R16+0x20] ;  /* 0x00002000100c7984 */ /* 0x000e680000000c00 */
[----:B------:R-:W2:Y:S01]  /*0460*/  LDS R24, [R17+0x240] ;  /* 0x0002400011187984 */ /* 0x000ea20000000800 */
[----:B---3--:R-:W-:-:S03]  /*0470*/  FFMA R9, R25, R10, R26 ;  /* 0x0000000a19097223 */ /* 0x008fc6000000001a */
[----:B------:R-:W3:Y:S01]  /*0480*/  LDS R25, [R17+0x280] ;  /* 0x0002800011197984 */ /* 0x000ee20000000800 */
[----:B0-----:R-:W-:-:S04]  /*0490*/  FFMA R9, R8, R11, R9 ;  /* 0x0000000b08097223 */ /* 0x001fc80000000009 */
[----:B-1----:R-:W-:Y:S02]  /*04a0*/  FFMA R9, R12, R27, R9 ;  /* 0x0000001b0c097223 */ /* 0x002fe40000000009 */
[----:B------:R-:W0:Y:S02]  /*04b0*/  LDS R12, [R17+0x2c0] ;  /* 0x0002c000110c7984 */ /* 0x000e240000000800 */
[----:B--2---:R-:W-:Y:S02]  /*04c0*/  FFMA R24, R24, R13, R9 ;  /* 0x0000000d18187223 */ /* 0x004fe40000000009 */
[----:B------:R-:W-:Y:S04]  /*04d0*/  LDS R13, [R17+0x300] ;  /* 0x00030000110d7984 */ /* 0x000fe80000000800 */
[----:B------:R-:W1:Y:S01]  /*04e0*/  LDS.128 R8, [R16+0x30] ;  /* 0x0000300010087984 */ /* 0x000e620000000c00 */
[----:B---3--:R-:W-:-:S03]  /*04f0*/  FFMA R25, R25, R14, R24 ;  /* 0x0000000e19197223 */ /* 0x008fc60000000018 */
[----:B------:R-:W2:Y:S04]  /*0500*/  LDS R27, [R17+0x340] ;  /* 0x00034000111b7984 */ /* 0x000ea80000000800 */
[----:B------:R-:W3:Y:S04]  /*0510*/  LDS R24, [R17+0x380] ;  /* 0x0003800011187984 */ /* 0x000ee80000000800 */
[----:B------:R-:W4:Y:S01]  /*0520*/  LDS R14, [R17+0x3c0] ;  /* 0x0003c000110e7984 */ /* 0x000f220000000800 */
[----:B0-----:R-:W-:-:S04]  /*0530*/  FFMA R15, R12, R15, R25 ;  /* 0x0000000f0c0f7223 */ /* 0x001fc80000000019 */
[----:B-1----:R-:W-:-:S04]  /*0540*/  FFMA R8, R8, R13, R15 ;  /* 0x0000000d08087223 */ /* 0x002fc8000000000f */
[----:B--2---:R-:W-:-:S04]  /*0550*/  FFMA R9, R27, R9, R8 ;  /* 0x000000091b097223 */ /* 0x004fc80000000008 */
[----:B---3--:R-:W-:-:S04]  /*0560*/  FFMA R9, R24, R10, R9 ;  /* 0x0000000a18097223 */ /* 0x008fc80000000009 */
[----:B----4-:R-:W-:Y:S01]  /*0570*/  FFMA R25, R14, R11, R9 ;  /* 0x0000000b0e197223 */ /* 0x010fe20000000009 */
[----:B------:R-:W-:Y:S06]  /*0580*/  BAR.SYNC.DEFER_BLOCKING 0x0 ;  /* 0x0000000000007b1d */ /* 0x000fec0000010000 */
[----:B------:R-:W-:Y:S05]  /*0590*/  @P0 BRA `(.L_x_1) ;  /* 0xfffffffc00140947 */ /* 0x000fea000383ffff */
.L_x_0:
[----:B------:R-:W-:-:S04]  /*05a0*/  VIMNMX R3, PT, PT, R5, R4, !PT ;  /* 0x0000000405037248 */ /* 0x000fc80007fe0100 */
[----:B------:R-:W-:-:S13]  /*05b0*/  ISETP.GE.AND P0, PT, R3, R6, PT ;  /* 0x000000060300720c */ /* 0x000fda0003f06270 */
[----:B------:R-:W-:Y:S05]  /*05c0*/  @P0 EXIT ;  /* 0x000000000000094d */ /* 0x000fea0003800000 */
[----:B------:R-:W0:Y:S01]  /*05d0*/  LDC.64 R2, c[0x0][0x390] ;  /* 0x0000e400ff027b82 */ /* 0x000e220000000a00 */
[----:B------:R-:W-:-:S04]  /*05e0*/  IMAD R5, R5, R6, R4 ;  /* 0x0000000605057224 */ /* 0x000fc800078e0204 */
[----:B0-----:R-:W-:-:S05]  /*05f0*/  IMAD.WIDE.U32 R2, R5, 0x4, R2 ;  /* 0x0000000405027825 */ /* 0x001fca00078e0002 */
[----:B------:R-:W-:Y:S01]  /*0600*/  STG.E desc[UR8][R2.64], R25 ;  /* 0x0000001902007986 */ /* 0x000fe2000c101908 */
[----:B------:R-:W-:Y:S05]  /*0610*/  EXIT ;  /* 0x000000000000794d */ /* 0x000fea0003800000 */
.L_x_2:
[----:B------:R-:W-:-:S00]  /*0620*/  BRA `(.L_x_2) ;  /* 0xfffffffc00fc7947 */ /* 0x000fc0000383ffff */
[----:B------:R-:W-:-:S00]  /*0630*/  NOP ;  /* 0x0000000000007918 */ /* 0x000fc00000000000 */
        /* <DEDUP_REMOVED lines=12> */
.L_x_8:


//--------------------- .text._Z20BasicMatrixMulKernelPfS_S_i --------------------------
	.section	.text._Z20BasicMatrixMulKernelPfS_S_i,"ax",@progbits
	.align	128
        .global         _Z20BasicMatrixMulKernelPfS_S_i
        .type           _Z20BasicMatrixMulKernelPfS_S_i,@function
        .size           _Z20BasicMatrixMulKernelPfS_S_i,(.L_x_9 - _Z20BasicMatrixMulKernelPfS_S_i)
        .other          _Z20BasicMatrixMulKernelPfS_S_i,@"STO_CUDA_ENTRY STV_DEFAULT"
_Z20BasicMatrixMulKernelPfS_S_i:
.text._Z20BasicMatrixMulKernelPfS_S_i:
[----:B------:R-:W-:Y:S01]  /*0000*/  LDC R1, c[0x0][0x37c] ;  /* 0x0000df00ff017b82 */ /* 0x000fe20000000800 */
[----:B------:R-:W0:Y:S07]  /*0010*/  S2R R0, SR_TID.Y ;  /* 0x0000000000007919 */ /* 0x000e2e0000002200 */
[----:B------:R-:W0:Y:S01]  /*0020*/  S2UR UR4, SR_CTAID.Y ;  /* 0x00000000000479c3 */ /* 0x000e220000002600 */
[----:B------:R-:W1:Y:S01]  /*0030*/  LDCU UR20, c[0x0][0x398] ;  /* 0x00007300ff1477ac */ /* 0x000e620008000800 */
[----:B------:R-:W2:Y:S06]  /*0040*/  S2R R3, SR_TID.X ;  /* 0x0000000000037919 */ /* 0x000eac0000002100 */
[----:B------:R-:W0:Y:S08]  /*0050*/  LDC R13, c[0x0][0x364] ;  /* 0x0000d900ff0d7b82 */ /* 0x000e300000000800 */
[----:B------:R-:W2:Y:S08]  /*0060*/  S2UR UR5, SR_CTAID.X ;  /* 0x00000000000579c3 */ /* 0x000eb00000002500 */
[----:B------:R-:W2:Y:S01]  /*0070*/  LDC R2, c[0x0][0x360] ;  /* 0x0000d800ff027b82 */ /* 0x000ea20000000800 */
[----:B0-----:R-:W-:-:S02]  /*0080*/  IMAD R13, R13, UR4, R0 ;  /* 0x000000040d0d7c24 */ /* 0x001fc4000f8e0200 */
[----:B--2---:R-:W-:-:S05]  /*0090*/  IMAD R0, R2, UR5, R3 ;  /* 0x0000000502007c24 */ /* 0x004fca000f8e0203 */
[----:B------:R-:W-:-:S04]  /*00a0*/  VIMNMX R2, PT, PT, R13, R0, !PT ;  /* 0x000000000d027248 */ /* 0x000fc80007fe0100 */
[----:B-1----:R-:W-:-:S13]  /*00b0*/  ISETP.GE.AND P0, PT, R2, UR20, PT ;  /* 0x0000001402007c0c */ /* 0x002fda000bf06270 */
[----:B------:R-:W-:Y:S05]  /*00c0*/  @P0 EXIT ;  /* 0x000000000000094d */ /* 0x000fea0003800000 */
[----:B------:R-:W-:Y:S01]  /*00d0*/  UISETP.GE.U32.AND UP0, UPT, UR20, 0x8, UPT ;  /* 0x000000081400788c */ /* 0x000fe2000bf06070 */
[----:B------:R-:W-:Y:S02]  /*00e0*/  HFMA2 R12, -RZ, RZ, 0, 0 ;  /* 0x00000000ff0c7431 */ /* 0x000fe400000001ff */
[----:B------:R-:W-:Y:S01]  /*00f0*/  IMAD R13, R13, UR20, RZ ;  /* 0x000000140d0d7c24 */ /* 0x000fe2000f8e02ff */
[----:B------:R-:W-:Y:S01]  /*0100*/  UMOV UR4, URZ ;  /* 0x000000ff00047c82 */ /* 0x000fe20008000000 */
[----:B------:R-:W0:Y:S04]  /*0110*/  LDCU.64 UR18, c[0x0][0x358] ;  /* 0x00006b00ff1277ac */ /* 0x000e280008000a00 */
[----:B------:R-:W-:Y:S05]  /*0120*/  BRA.U !UP0, `(.L_x_3) ;  /* 0x0000000508047547 */ /* 0x000fea000b800000 */
[----:B------:R-:W1:Y:S01]  /*0130*/  LDCU.128 UR24, c[0x0][0x380] ;  /* 0x00007000ff1877ac */ /* 0x000e620008000c00 */
[----:B------:R-:W-:Y:S02]  /*0140*/  MOV R12, RZ ;  /* 0x000000ff000c7202 */ /* 0x000fe40000000f00 */
[----:B------:R-:W-:Y:S01]  /*0150*/  MOV R14, R0 ;  /* 0x00000000000e7202 */ /* 0x000fe20000000f00 */
[----:B------:R-:W-:-:S04]  /*0160*/  ULOP3.LUT UR4, UR20, 0x7ffffff8, URZ, 0xc0, !UPT ;  /* 0x7ffffff814047892 */ /* 0x000fc8000f8ec0ff */
[----:B------:R-:W-:Y:S01]  /*0170*/  UIADD3 UR5, UPT, UPT, -UR4, URZ, URZ ;  /* 0x000000ff04057290 */ /* 0x000fe2000fffe1ff */
[----:B-1----:R-:W-:Y:S01]  /*0180*/  MOV R2, UR24 ;  /* 0x0000001800027c02 */ /* 0x002fe20008000f00 */
[----:B------:R-:W-:Y:S01]  /*0190*/  UIMAD.WIDE UR6, UR20, 0x8, UR26 ;  /* 0x00000008140678a5 */ /* 0x000fe2000f8e021a */
[----:B------:R-:W-:Y:S01]  /*01a0*/  MOV R3, UR25 ;  /* 0x0000001900037c02 */ /* 0x000fe20008000f00 */
[----:B------:R-:W-:Y:S02]  /*01b0*/  UIMAD.WIDE UR8, UR20, 0xc, UR26 ;  /* 0x0000000c140878a5 */ /* 0x000fe4000f8e021a */
[----:B------:R-:W-:Y:S01]  /*01c0*/  UIMAD.WIDE UR10, UR20, 0x10, UR26 ;  /* 0x00000010140a78a5 */ /* 0x000fe2000f8e021a */
[----:B------:R-:W-:Y:S01]  /*01d0*/  IMAD.WIDE.U32 R2, R13, 0x4, R2 ;  /* 0x000000040d027825 */ /* 0x000fe200078e0002 */
[----:B------:R-:W-:Y:S02]  /*01e0*/  UIMAD.WIDE UR12, UR20, 0x14, UR26 ;  /* 0x00000014140c78a5 */ /* 0x000fe4000f8e021a */
[----:B------:R-:W-:Y:S01]  /*01f0*/  UIMAD.WIDE UR14, UR20, 0x18, UR26 ;  /* 0x00000018140e78a5 */ /* 0x000fe2000f8e021a */
[----:B------:R-:W-:Y:S01]  /*0200*/  IADD3 R2, P0, PT, R2, 0x10, RZ ;  /* 0x0000001002027810 */ /* 0x000fe20007f1e0ff */
[----:B------:R-:W-:-:S03]  /*0210*/  UIMAD.WIDE UR16, UR20, 0x1c, UR26 ;  /* 0x0000001c141078a5 */ /* 0x000fc6000f8e021a */
[----:B------:R-:W-:-:S09]  /*0220*/  IADD3.X R3, PT, PT, RZ, R3, RZ, P0, !PT ;  /* 0x00000003ff037210 */ /* 0x000fd200007fe4ff */
.L_x_4:
[----:B------:R-:W-:Y:S01]  /*0230*/  UIMAD.WIDE UR22, UR20, 0x4, UR26 ;  /* 0x00000004141678a5 */ /* 0x000fe2000f8e021a */
[----:B------:R-:W-:Y:S02]  /*0240*/  IMAD.MOV.U32 R23, RZ, RZ, 0x4 ;  /* 0x00000004ff177424 */ /* 0x000fe400078e00ff */
[----:B------:R-:W-:Y:S01]  /*0250*/  HFMA2 R11, -RZ, RZ, 0, 2.384185791015625e-07 ;  /* 0x00000004ff0b7431 */ /* 0x000fe200000001ff */
[----:B------:R-:W-:Y:S01]  /*0260*/  MOV R25, 0x4 ;  /* 0x0000000400197802 */ /* 0x000fe20000000f00 */
[----:B0-----:R-:W2:Y:S01]  /*0270*/  LDG.E R21, desc[UR18][R2.64+-0x10] ;  /* 0xfffff01202157981 */ /* 0x001ea2000c1e1900 */
[C---:B------:R-:W-:Y:S01]  /*0280*/  IMAD.WIDE R22, R14.reuse, R23, UR26 ;  /* 0x0000001a0e167e25 */ /* 0x040fe2000f8e0217 */
[----:B------:R-:W-:Y:S02]  /*0290*/  MOV R8, UR22 ;  /* 0x0000001600087c02 */ /* 0x000fe40008000f00 */
[----:B------:R-:W-:Y:S01]  /*02a0*/  MOV R9, UR23 ;  /* 0x0000001700097c02 */ /* 0x000fe20008000f00 */
[----:B------:R-:W3:Y:S02]  /*02b0*/  LDG.E R19, desc[UR18][R2.64+-0xc] ;  /* 0xfffff41202137981 */ /* 0x000ee4000c1e1900 */
[----:B------:R-:W-:-:S02]  /*02c0*/  IMAD.WIDE R8, R14, 0x4, R8 ;  /* 0x000000040e087825 */ /* 0x000fc400078e0208 */
[----:B------:R-:W2:Y:S01]  /*02d0*/  LDG.E R22, desc[UR18][R22.64] ;  /* 0x0000001216167981 */ /* 0x000ea2000c1e1900 */
[----:B------:R-:W-:Y:S01]  /*02e0*/  MOV R5, 0x4 ;  /* 0x0000000400057802 */ /* 0x000fe20000000f00 */
[C---:B------:R-:W-:Y:S02]  /*02f0*/  IMAD.WIDE R24, R14.reuse, R25, UR6 ;  /* 0x000000060e187e25 */ /* 0x040fe4000f8e0219 */
[----:B------:R0:W3:Y:S02]  /*0300*/  LDG.E R20, desc[UR18][R8.64] ;  /* 0x0000001208147981 */ /* 0x0000e4000c1e1900 */
[----:B------:R-:W-:Y:S02]  /*0310*/  IMAD.WIDE R10, R14, R11, UR8 ;  /* 0x000000080e0a7e25 */ /* 0x000fe4000f8e020b */
[----:B------:R-:W4:Y:S04]  /*0320*/  LDG.E R18, desc[UR18][R24.64] ;  /* 0x0000001218127981 */ /* 0x000f28000c1e1900 */
[----:B------:R-:W4:Y:S01]  /*0330*/  LDG.E R17, desc[UR18][R2.64+-0x8] ;  /* 0xfffff81202117981 */ /* 0x000f22000c1e1900 */
[----:B0-----:R-:W-:-:S02]  /*0340*/  HFMA2 R9, -RZ, RZ, 0, 2.384185791015625e-07 ;  /* 0x00000004ff097431 */ /* 0x001fc400000001ff */
[----:B------:R-:W-:Y:S01]  /*0350*/  IMAD.MOV.U32 R7, RZ, RZ, 0x4 ;  /* 0x00000004ff077424 */ /* 0x000fe200078e00ff */
[----:B------:R0:W5:Y:S01]  /*0360*/  LDG.E R16, desc[UR18][R10.64] ;  /* 0x000000120a107981 */ /* 0x000162000c1e1900 */
[----:B------:R-:W-:-:S03]  /*0370*/  IMAD.WIDE R4, R14, R5, UR10 ;  /* 0x0000000a0e047e25 */ /* 0x000fc6000f8e0205 */
[----:B------:R-:W5:Y:S01]  /*0380*/  LDG.E R15, desc[UR18][R2.64+-0x4] ;  /* 0xfffffc12020f7981 */ /* 0x000f62000c1e1900 */
[C---:B------:R-:W-:Y:S01]  /*0390*/  IMAD.WIDE R6, R14.reuse, R7, UR12 ;  /* 0x0000000c0e067e25 */ /* 0x040fe2000f8e0207 */
[----:B------:R-:W-:Y:S02]  /*03a0*/  MOV R27, 0x4 ;  /* 0x00000004001b7802 */ /* 0x000fe40000000f00 */
[----:B------:R1:W5:Y:S01]  /*03b0*/  LDG.E R4, desc[UR18][R4.64] ;  /* 0x0000001204047981 */ /* 0x000362000c1e1900 */
[----:B------:R-:W-:-:S03]  /*03c0*/  IMAD.WIDE R8, R14, R9, UR14 ;  /* 0x0000000e0e087e25 */ /* 0x000fc6000f8e0209 */
[----:B------:R-:W5:Y:S01]  /*03d0*/  LDG.E R23, desc[UR18][R2.64] ;  /* 0x0000001202177981 */ /* 0x000f62000c1e1900 */
[----:B0-----:R-:W-:-:S03]  /*03e0*/  IMAD.WIDE R10, R14, R27, UR16 ;  /* 0x000000100e0a7e25 */ /* 0x001fc6000f8e021b */
[----:B------:R-:W5:Y:S04]  /*03f0*/  LDG.E R7, desc[UR18][R6.64] ;  /* 0x0000001206077981 */ /* 0x000f68000c1e1900 */
[----:B------:R-:W5:Y:S04]  /*0400*/  LDG.E R24, desc[UR18][R2.64+0x4] ;  /* 0x0000041202187981 */ /* 0x000f68000c1e1900 */
[----:B------:R-:W5:Y:S04]  /*0410*/  LDG.E R8, desc[UR18][R8.64] ;  /* 0x0000001208087981 */ /* 0x000f68000c1e1900 */
[----:B------:R-:W5:Y:S04]  /*0420*/  LDG.E R25, desc[UR18][R2.64+0x8] ;  /* 0x0000081202197981 */ /* 0x000f68000c1e1900 */
[----:B------:R-:W5:Y:S04]  /*0430*/  LDG.E R10, desc[UR18][R10.64] ;  /* 0x000000120a0a7981 */ /* 0x000f68000c1e1900 */
[----:B------:R0:W5:Y:S01]  /*0440*/  LDG.E R27, desc[UR18][R2.64+0xc] ;  /* 0x00000c12021b7981 */ /* 0x000162000c1e1900 */
[----:B------:R-:W-:-:S04]  /*0450*/  UIADD3 UR5, UPT, UPT, UR5, 0x8, URZ ;  /* 0x0000000805057890 */ /* 0x000fc8000fffe0ff */
[----:B------:R-:W-:Y:S01]  /*0460*/  UISETP.NE.AND UP0, UPT, UR5, URZ, UPT ;  /* 0x000000ff0500728c */ /* 0x000fe2000bf05270 */
[----:B-1----:R-:W-:Y:S02]  /*0470*/  MOV R5, UR20 ;  /* 0x0000001400057c02 */ /* 0x002fe40008000f00 */
[----:B0-----:R-:W-:Y:S02]  /*0480*/  IADD3 R2, P0, PT, R2, 0x20, RZ ;  /* 0x0000002002027810 */ /* 0x001fe40007f1e0ff */
[----:B------:R-:W-:Y:S02]  /*0490*/  LEA R14, R5, R14, 0x3 ;  /* 0x0000000e050e7211 */ /* 0x000fe400078e18ff */
[----:B------:R-:W-:Y:S01]  /*04a0*/  IADD3.X R3, PT, PT, RZ, R3, RZ, P0, !PT ;  /* 0x00000003ff037210 */ /* 0x000fe200007fe4ff */
[----:B--2---:R-:W-:-:S04]  /*04b0*/  FFMA R22, R21, R22, R12 ;  /* 0x0000001615167223 */ /* 0x004fc8000000000c */
[----:B---3--:R-:W-:-:S04]  /*04c0*/  FFMA R20, R19, R20, R22 ;  /* 0x0000001413147223 */ /* 0x008fc80000000016 */
[----:B----4-:R-:W-:-:S04]  /*04d0*/  FFMA R18, R17, R18, R20 ;  /* 0x0000001211127223 */ /* 0x010fc80000000014 */
[----:B-----5:R-:W-:-:S04]  /*04e0*/  FFMA R16, R15, R16, R18 ;  /* 0x000000100f107223 */ /* 0x020fc80000000012 */
[----:B------:R-:W-:-:S04]  /*04f0*/  FFMA R23, R23, R4, R16 ;  /* 0x0000000417177223 */ /* 0x000fc80000000010 */
[----:B------:R-:W-:-:S04]  /*0500*/  FFMA R24, R24, R7, R23 ;  /* 0x0000000718187223 */ /* 0x000fc80000000017 */
[----:B------:R-:W-:-:S04]  /*0510*/  FFMA R8, R25, R8, R24 ;  /* 0x0000000819087223 */ /* 0x000fc80000000018 */
[----:B------:R-:W-:Y:S01]  /*0520*/  FFMA R12, R27, R10, R8 ;  /* 0x0000000a1b0c7223 */ /* 0x000fe20000000008 */
[----:B------:R-:W-:Y:S06]  /*0530*/  BRA.U UP0, `(.L_x_4) ;  /* 0xfffffffd003c7547 */ /* 0x000fec000b83ffff */
.L_x_3:
[----:B------:R-:W-:-:S04]  /*0540*/  ULOP3.LUT UR6, UR20, 0x7, URZ, 0xc0, !UPT ;  /* 0x0000000714067892 */ /* 0x000fc8000f8ec0ff */
[----:B------:R-:W-:-:S09]  /*0550*/  UISETP.NE.AND UP0, UPT, UR6, URZ, UPT ;  /* 0x000000ff0600728c */ /* 0x000fd2000bf05270 */
[----:B------:R-:W-:Y:S05]  /*0560*/  BRA.U !UP0, `(.L_x_5) ;  /* 0x0000000508387547 */ /* 0x000fea000b800000 */
[----:B------:R-:W-:Y:S02]  /*0570*/  UISETP.GE.U32.AND UP0, UPT, UR6, 0x4, UPT ;  /* 0x000000040600788c */ /* 0x000fe4000bf06070 */
[----:B------:R-:W-:-:S04]  /*0580*/  ULOP3.LUT UR5, UR20, 0x3, URZ, 0xc0, !UPT ;  /* 0x0000000314057892 */ /* 0x000fc8000f8ec0ff */
[----:B------:R-:W-:-:S03]  /*0590*/  UISETP.NE.AND UP1, UPT, UR5, URZ, UPT ;  /* 0x000000ff0500728c */ /* 0x000fc6000bf25270 */
[----:B------:R-:W-:Y:S08]  /*05a0*/  BRA.U !UP0, `(.L_x_6) ;  /* 0x00000001087c7547 */ /* 0x000ff0000b800000 */
[----:B------:R-:W1:Y:S01]  /*05b0*/  LDC.64 R6, c[0x0][0x388] ;  /* 0x0000e200ff067b82 */ /* 0x000e620000000a00 */
[----:B------:R-:W2:Y:S01]  /*05c0*/  LDCU.64 UR6, c[0x0][0x380] ;  /* 0x00007000ff0677ac */ /* 0x000ea20008000a00 */
[----:B------:R-:W-:Y:S01]  /*05d0*/  IMAD.U32 R9, RZ, RZ, UR4 ;  /* 0x00000004ff097e24 */ /* 0x000fe2000f8e00ff */
[C---:B------:R-:W-:Y:S02]  /*05e0*/  IADD3 R3, PT, PT, R13.reuse, UR4, RZ ;  /* 0x000000040d037c10 */ /* 0x040fe4000fffe0ff */
[----:B------:R-:W-:Y:S01]  /*05f0*/  IADD3 R10, P0, PT, R13, UR4, RZ ;  /* 0x000000040d0a7c10 */ /* 0x000fe2000ff1e0ff */
[----:B------:R-:W-:Y:S01]  /*0600*/  IMAD R9, R9, UR20, R0 ;  /* 0x0000001409097c24 */ /* 0x000fe2000f8e0200 */
[----:B------:R-:W-:Y:S01]  /*0610*/  MOV R11, UR20 ;  /* 0x00000014000b7c02 */ /* 0x000fe20008000f00 */
[----:B------:R-:W3:Y:S01]  /*0620*/  LDC.64 R4, c[0x0][0x380] ;  /* 0x0000e000ff047b82 */ /* 0x000ee20000000a00 */
[----:B------:R-:W-:Y:S01]  /*0630*/  MOV R15, UR20 ;  /* 0x00000014000f7c02 */ /* 0x000fe20008000f00 */
[----:B-1----:R-:W-:Y:S01]  /*0640*/  IMAD.WIDE R6, R9, 0x4, R6 ;  /* 0x0000000409067825 */ /* 0x002fe200078e0206 */
[----:B------:R-:W-:-:S05]  /*0650*/  MOV R9, UR20 ;  /* 0x0000001400097c02 */ /* 0x000fca0008000f00 */
[----:B------:R-:W-:Y:S02]  /*0660*/  IMAD.WIDE R8, R9, 0x4, R6 ;  /* 0x0000000409087825 */ /* 0x000fe400078e0206 */
[----:B0-----:R-:W4:Y:S02]  /*0670*/  LDG.E R6, desc[UR18][R6.64] ;  /* 0x0000001206067981 */ /* 0x001f24000c1e1900 */
[----:B---3--:R-:W-:Y:S01]  /*0680*/  IMAD.WIDE.U32 R4, R3, 0x4, R4 ;  /* 0x0000000403047825 */ /* 0x008fe200078e0004 */
[----:B------:R-:W-:Y:S01]  /*0690*/  IADD3.X R3, PT, PT, RZ, RZ, RZ, P0, !PT ;  /* 0x000000ffff037210 */ /* 0x000fe200007fe4ff */
[----:B------:R-:W3:Y:S01]  /*06a0*/  LDG.E R17, desc[UR18][R8.64] ;  /* 0x0000001208117981 */ /* 0x000ee2000c1e1900 */
[----:B--2---:R-:W-:-:S03]  /*06b0*/  LEA R2, P0, R10, UR6, 0x2 ;  /* 0x000000060a027c11 */ /* 0x004fc6000f8010ff */
[----:B------:R-:W4:Y:S01]  /*06c0*/  LDG.E R5, desc[UR18][R4.64] ;  /* 0x0000001204057981 */ /* 0x000f22000c1e1900 */
[----:B------:R-:W-:Y:S01]  /*06d0*/  LEA.HI.X R3, R10, UR7, R3, 0x2, P0 ;  /* 0x000000070a037c11 */ /* 0x000fe200080f1403 */
[----:B------:R-:W-:-:S04]  /*06e0*/  IMAD.WIDE R10, R11, 0x4, R8 ;  /* 0x000000040b0a7825 */ /* 0x000fc800078e0208 */
[----:B------:R-:W3:Y:S01]  /*06f0*/  LDG.E R16, desc[UR18][R2.64+0x4] ;  /* 0x0000041202107981 */ /* 0x000ee2000c1e1900 */
[----:B------:R-:W-:-:S03]  /*0700*/  IMAD.WIDE R14, R15, 0x4, R10 ;  /* 0x000000040f0e7825 */ /* 0x000fc600078e020a */
[----:B------:R-:W2:Y:S04]  /*0710*/  LDG.E R19, desc[UR18][R10.64] ;  /* 0x000000120a137981 */ /* 0x000ea8000c1e1900 */
[----:B------:R-:W2:Y:S04]  /*0720*/  LDG.E R18, desc[UR18][R2.64+0x8] ;  /* 0x0000081202127981 */ /* 0x000ea8000c1e1900 */
[----:B------:R-:W5:Y:S04]  /*0730*/  LDG.E R20, desc[UR18][R2.64+0xc] ;  /* 0x00000c1202147981 */ /* 0x000f68000c1e1900 */
[----:B------:R-:W5:Y:S01]  /*0740*/  LDG.E R14, desc[UR18][R14.64] ;  /* 0x000000120e0e7981 */ /* 0x000f62000c1e1900 */
[----:B------:R-:W-:Y:S01]  /*0750*/  UIADD3 UR4, UPT, UPT, UR4, 0x4, URZ ;  /* 0x0000000404047890 */ /* 0x000fe2000fffe0ff */
[----:B----4-:R-:W-:-:S04]  /*0760*/  FFMA R5, R5, R6, R12 ;  /* 0x0000000605057223 */ /* 0x010fc8000000000c */
[----:B---3--:R-:W-:-:S04]  /*0770*/  FFMA R5, R16, R17, R5 ;  /* 0x0000001110057223 */ /* 0x008fc80000000005 */
[----:B--2---:R-:W-:-:S04]  /*0780*/  FFMA R5, R18, R19, R5 ;  /* 0x0000001312057223 */ /* 0x004fc80000000005 */
[----:B-----5:R-:W-:-:S07]  /*0790*/  FFMA R12, R20, R14, R5 ;  /* 0x0000000e140c7223 */ /* 0x020fce0000000005 */
.L_x_6:
[----:B------:R-:W-:Y:S05]  /*07a0*/  BRA.U !UP1, `(.L_x_5) ;  /* 0x0000000109a87547 */ /* 0x000fea000b800000 */
[----:B------:R-:W-:Y:S01]  /*07b0*/  UISETP.NE.AND UP0, UPT, UR5, 0x1, UPT ;  /* 0x000000010500788c */ /* 0x000fe2000bf05270 */
[----:B------:R-:W-:Y:S01]  /*07c0*/  MOV R7, UR4 ;  /* 0x0000000400077c02 */ /* 0x000fe20008000f00 */
[----:B------:R-:W-:Y:S02]  /*07d0*/  ULOP3.LUT UR5, UR20, 0x1, URZ, 0xc0, !UPT ;  /* 0x0000000114057892 */ /* 0x000fe4000f8ec0ff */
[----:B------:R-:W-:Y:S02]  /*07e0*/  MOV R15, UR20 ;  /* 0x00000014000f7c02 */ /* 0x000fe40008000f00 */
[----:B------:R-:W-:Y:S01]  /*07f0*/  UISETP.NE.U32.AND UP1, UPT, UR5, 0x1, UPT ;  /* 0x000000010500788c */ /* 0x000fe2000bf25070 */
[----:B------:R-:W-:-:S04]  /*0800*/  PLOP3.LUT P1, PT, PT, PT, UP0, 0x80, 0x8 ;  /* 0x000000000008781c */ /* 0x000fc80003f2f008 */
[----:B------:R-:W1:Y:S01]  /*0810*/  @UP0 LDCU.128 UR8, c[0x0][0x380] ;  /* 0x00007000ff0807ac */ /* 0x000e620008000c00 */
[----:B------:R-:W-:Y:S01]  /*0820*/  PLOP3.LUT P0, PT, PT, PT, UP1, 0x80, 0x8 ;  /* 0x000000000008781c */ /* 0x000fe20003f0f018 */
[----:B------:R-:W2:Y:S04]  /*0830*/  @UP0 LDCU.64 UR6, c[0x0][0x380] ;  /* 0x00007000ff0607ac */ /* 0x000ea80008000a00 */
[----:B------:R-:W3:Y:S03]  /*0840*/  @!UP1 LDCU.128 UR12, c[0x0][0x380] ;  /* 0x00007000ff0c97ac */ /* 0x000ee60008000c00 */
[C---:B------:R-:W-:Y:S02]  /*0850*/  @P1 IADD3 R3, PT, PT, R13.reuse, UR4, RZ ;  /* 0x000000040d031c10 */ /* 0x040fe4000fffe0ff */
[----:B------:R-:W-:Y:S01]  /*0860*/  @P1 IADD3 R6, P2, PT, R13, UR4, RZ ;  /* 0x000000040d061c10 */ /* 0x000fe2000ff5e0ff */
[----:B------:R-:W-:Y:S01]  /*0870*/  @UP0 UIADD3 UR4, UPT, UPT, UR4, 0x2, URZ ;  /* 0x0000000204040890 */ /* 0x000fe2000fffe0ff */
[----:B-1----:R-:W-:Y:S01]  /*0880*/  MOV R11, UR9 ;  /* 0x00000009000b7c02 */ /* 0x002fe20008000f00 */
[----:B------:R-:W-:Y:S01]  /*0890*/  IMAD.U32 R10, RZ, RZ, UR8 ;  /* 0x00000008ff0a7e24 */ /* 0x000fe2000f8e00ff */
[----:B------:R-:W-:-:S02]  /*08a0*/  MOV R4, UR10 ;  /* 0x0000000a00047c02 */ /* 0x000fc40008000f00 */
[----:B------:R-:W-:Y:S01]  /*08b0*/  MOV R5, UR11 ;  /* 0x0000000b00057c02 */ /* 0x000fe20008000f00 */
[----:B------:R-:W-:-:S04]  /*08c0*/  @P1 IMAD.WIDE.U32 R10, R3, 0x4, R10 ;  /* 0x00000004030a1825 */ /* 0x000fc800078e000a */
[----:B------:R-:W-:Y:S01]  /*08d0*/  @P1 IMAD R3, R7, UR20, R0 ;  /* 0x0000001407031c24 */ /* 0x000fe2000f8e0200 */
[----:B------:R-:W-:Y:S01]  /*08e0*/  @P1 IADD3.X R7, PT, PT, RZ, RZ, RZ, P2, !PT ;  /* 0x000000ffff071210 */ /* 0x000fe200017fe4ff */
[----:B------:R-:W-:Y:S01]  /*08f0*/  IMAD.U32 R19, RZ, RZ, UR4 ;  /* 0x00000004ff137e24 */ /* 0x000fe2000f8e00ff */
[C---:B--2---:R-:W-:Y:S01]  /*0900*/  @P1 LEA R2, P2, R6.reuse, UR6, 0x2 ;  /* 0x0000000606021c11 */ /* 0x044fe2000f8410ff */
[----:B------:R-:W-:Y:S01]  /*0910*/  @P1 IMAD.WIDE R4, R3, 0x4, R4 ;  /* 0x0000000403041825 */ /* 0x000fe200078e0204 */
[----:B------:R-:W-:Y:S01]  /*0920*/  @!P0 IADD3 R17, PT, PT, R13, UR4, RZ ;  /* 0x000000040d118c10 */ /* 0x000fe2000fffe0ff */
[----:B0-----:R-:W2:Y:S01]  /*0930*/  @P1 LDG.E R11, desc[UR18][R10.64] ;  /* 0x000000120a0b1981 */ /* 0x001ea2000c1e1900 */
[----:B------:R-:W-:Y:S01]  /*0940*/  @P1 LEA.HI.X R3, R6, UR7, R7, 0x2, P2 ;  /* 0x0000000706031c11 */ /* 0x000fe200090f1407 */
[----:B------:R-:W-:Y:S01]  /*0950*/  @!P0 IMAD R19, R19, UR20, R0 ;  /* 0x0000001413138c24 */ /* 0x000fe2000f8e0200 */
[----:B---3--:R-:W-:Y:S01]  /*0960*/  MOV R6, UR12 ;  /* 0x0000000c00067c02 */ /* 0x008fe20008000f00 */
[----:B------:R-:W-:Y:S01]  /*0970*/  @P1 IMAD.WIDE R14, R15, 0x4, R4 ;  /* 0x000000040f0e1825 */ /* 0x000fe200078e0204 */
[----:B------:R-:W-:Y:S01]  /*0980*/  MOV R7, UR13 ;  /* 0x0000000d00077c02 */ /* 0x000fe20008000f00 */
[----:B------:R-:W2:Y:S01]  /*0990*/  @P1 LDG.E R4, desc[UR18][R4.64] ;  /* 0x0000001204041981 */ /* 0x000ea2000c1e1900 */
[----:B------:R-:W-:-:S02]  /*09a0*/  MOV R8, UR14 ;  /* 0x0000000e00087c02 */ /* 0x000fc40008000f00 */
[----:B------:R-:W-:Y:S01]  /*09b0*/  MOV R9, UR15 ;  /* 0x0000000f00097c02 */ /* 0x000fe20008000f00 */
[----:B------:R-:W-:Y:S01]  /*09c0*/  @!P0 IMAD.WIDE.U32 R6, R17, 0x4, R6 ;  /* 0x0000000411068825 */ /* 0x000fe200078e0006 */
[----:B------:R-:W3:Y:S03]  /*09d0*/  @P1 LDG.E R14, desc[UR18][R14.64] ;  /* 0x000000120e0e1981 */ /* 0x000ee6000c1e1900 */
[----:B------:R-:W-:Y:S01]  /*09e0*/  @!P0 IMAD.WIDE R8, R19, 0x4, R8 ;  /* 0x0000000413088825 */ /* 0x000fe200078e0208 */
[----:B------:R-:W3:Y:S04]  /*09f0*/  @P1 LDG.E R2, desc[UR18][R2.64+0x4] ;  /* 0x0000041202021981 */ /* 0x000ee8000c1e1900 */
[----:B------:R-:W4:Y:S04]  /*0a00*/  @!P0 LDG.E R7, desc[UR18][R6.64] ;  /* 0x0000001206078981 */ /* 0x000f28000c1e1900 */
[----:B------:R-:W4:Y:S01]  /*0a10*/  @!P0 LDG.E R8, desc[UR18][R8.64] ;  /* 0x0000001208088981 */ /* 0x000f22000c1e1900 */
[----:B--2---:R-:W-:-:S04]  /*0a20*/  @P1 FFMA R11, R11, R4, R12 ;  /* 0x000000040b0b1223 */ /* 0x004fc8000000000c */
[----:B---3--:R-:W-:-:S04]  /*0a30*/  @P1 FFMA R12, R2, R14, R11 ;  /* 0x0000000e020c1223 */ /* 0x008fc8000000000b */
[----:B----4-:R-:W-:-:S07]  /*0a40*/  @!P0 FFMA R12, R7, R8, R12 ;  /* 0x00000008070c8223 */ /* 0x010fce000000000c */
.L_x_5:
[----:B------:R-:W1:Y:S01]  /*0a50*/  LDC.64 R2, c[0x0][0x390] ;  /* 0x0000e400ff027b82 */ /* 0x000e620000000a00 */
[----:B------:R-:W-:-:S05]  /*0a60*/  IADD3 R13, PT, PT, R0, R13, RZ ;  /* 0x0000000d000d7210 */ /* 0x000fca0007ffe0ff */
[----:B-1----:R-:W-:-:S05]  /*0a70*/  IMAD.WIDE R2, R13, 0x4, R2 ;  /* 0x000000040d027825 */ /* 0x002fca00078e0202 */
[----:B0-----:R-:W-:Y:S01]  /*0a80*/  STG.E desc[UR18][R2.64], R12 ;  /* 0x0000000c02007986 */ /* 0x001fe2000c101912 */
[----:B------:R-:W-:Y:S05]  /*0a90*/  EXIT ;  /* 0x000000000000794d */ /* 0x000fea0003800000 */
.L_x_7:
        /* <DEDUP_REMOVED lines=14> */
.L_x_9:


//--------------------- .nv.shared._Z20TiledMatrixMulKernelPfS_S_i --------------------------
	.section	.nv.shared._Z20TiledMatrixMulKernelPfS_S_i,"aw",@nobits
	.sectionflags	@""
	.align	4
.nv.shared._Z20TiledMatrixMulKernelPfS_S_i:
	.zero		3072


//--------------------- .nv.shared.reserved.0     --------------------------
	.section	.nv.shared.reserved.0,"aw",@nobits
	.weak		__nv_reservedSMEM_offset_0_alias
	.size		__nv_reservedSMEM_offset_0_alias, 0, 64
	.other		__nv_reservedSMEM_offset_0_alias,@"STO_CUDA_RESERVED_SHARED STV_DEFAULT"
__nv_reservedSMEM_offset_0_alias:
	.zero		0
	.zero		64


//--------------------- .nv.constant0._Z20TiledMatrixMulKernelPfS_S_i --------------------------
	.section	.nv.constant0._Z20TiledMatrixMulKernelPfS_S_i,"a",@progbits
	.sectionflags	@""
	.align	4
.nv.constant0._Z20TiledMatrixMulKernelPfS_S_i:
	.zero		924


//--------------------- .nv.constant0._Z20BasicMatrixMulKernelPfS_S_i --------------------------
	.section	.nv.constant0._Z20BasicMatrixMulKernelPfS_S_i,"a",@progbits
	.sectionflags	@""
	.align	4
.nv.constant0._Z20BasicMatrixMulKernelPfS_S_i:
	.zero		924


//--------------------- SYMBOLS --------------------------

	.type		.nv.reservedSmem.offset0,@object
	.size		.nv.reservedSmem.offset0,0x4
	.type		.nv.reservedSmem.cap,@object
	.size		.nv.reservedSmem.cap,0x4
